//
// Generated by NVIDIA NVVM Compiler
//
// Compiler Build ID: CL-36424714
// Cuda compilation tools, release 13.0, V13.0.88
// Based on NVVM 20.0.0
//

.version 9.0
.target sm_100
.address_size 64

	// .globl	_Z13MatrixMulCUDAPfS_S_i
// _ZZ13MatrixMulCUDAPfS_S_iE6tile_A has been demoted
// _ZZ13MatrixMulCUDAPfS_S_iE6tile_B has been demoted

.visible .entry _Z13MatrixMulCUDAPfS_S_i(
	.param .u64 .ptr .align 1 _Z13MatrixMulCUDAPfS_S_i_param_0,
	.param .u64 .ptr .align 1 _Z13MatrixMulCUDAPfS_S_i_param_1,
	.param .u64 .ptr .align 1 _Z13MatrixMulCUDAPfS_S_i_param_2,
	.param .u32 _Z13MatrixMulCUDAPfS_S_i_param_3
)
{
	.reg .pred 	%p<8>;
	.reg .b32 	%r<80>;
	.reg .b32 	%f<116>;
	.reg .b64 	%rd<38>;
	// demoted variable
	.shared .align 4 .b8 _ZZ13MatrixMulCUDAPfS_S_iE6tile_A[64];
	// demoted variable
	.shared .align 4 .b8 _ZZ13MatrixMulCUDAPfS_S_iE6tile_B[64];
	ld.param.u64 	%rd4, [_Z13MatrixMulCUDAPfS_S_i_param_1];
	ld.param.u64 	%rd5, [_Z13MatrixMulCUDAPfS_S_i_param_2];
	ld.param.u32 	%r35, [_Z13MatrixMulCUDAPfS_S_i_param_3];
	cvta.to.global.u64 	%rd1, %rd5;
	cvta.to.global.u64 	%rd2, %rd4;
	mov.u32 	%r36, %ctaid.y;
	shl.b32 	%r37, %r36, 2;
	mov.u32 	%r1, %tid.y;
	add.s32 	%r2, %r37, %r1;
	mov.u32 	%r38, %ctaid.x;
	shl.b32 	%r3, %r38, 2;
	mov.u32 	%r4, %tid.x;
	add.s32 	%r5, %r3, %r4;
	shr.s32 	%r39, %r35, 31;
	shr.u32 	%r40, %r39, 30;
	add.s32 	%r41, %r35, %r40;
	shr.s32 	%r6, %r41, 2;
	setp.lt.s32 	%p1, %r35, 4;
	mov.f32 	%f115, 0f00000000;
	@%p1 bra 	$L__BB0_9;
	mad.lo.s32 	%r7, %r35, %r2, %r4;
	shl.b32 	%r43, %r1, 4;
	mov.u32 	%r44, _ZZ13MatrixMulCUDAPfS_S_iE6tile_A;
	add.s32 	%r8, %r44, %r43;
	shl.b32 	%r45, %r4, 2;
	add.s32 	%r9, %r8, %r45;
	mov.u32 	%r46, _ZZ13MatrixMulCUDAPfS_S_iE6tile_B;
	add.s32 	%r11, %r46, %r45;
	add.s32 	%r10, %r11, %r43;
	add.s32 	%r47, %r6, -1;
	setp.lt.u32 	%p2, %r47, 3;
	mov.f32 	%f115, 0f00000000;
	mov.b32 	%r79, 0;
	@%p2 bra 	$L__BB0_4;
	and.b32  	%r79, %r6, 536870908;
	neg.s32 	%r77, %r79;
	add.s32 	%r49, %r1, 12;
	mad.lo.s32 	%r50, %r35, %r49, %r4;
	add.s32 	%r75, %r50, %r3;
	shl.b32 	%r14, %r35, 4;
	add.s32 	%r51, %r1, 8;
	mad.lo.s32 	%r52, %r35, %r51, %r4;
	add.s32 	%r74, %r52, %r3;
	add.s32 	%r53, %r1, 4;
	mad.lo.s32 	%r54, %r35, %r53, %r4;
	add.s32 	%r73, %r54, %r3;
	mad.lo.s32 	%r55, %r1, %r35, %r4;
	add.s32 	%r72, %r55, %r3;
	mov.f32 	%f115, 0f00000000;
	mov.u32 	%r76, %r7;
$L__BB0_3:
	.pragma "nounroll";
	mul.wide.u32 	%rd6, %r76, 4;
	add.s64 	%rd7, %rd2, %rd6;
	ld.global.f32 	%f14, [%rd7];
	st.shared.f32 	[%r9], %f14;
	mul.wide.u32 	%rd8, %r72, 4;
	add.s64 	%rd9, %rd1, %rd8;
	ld.global.f32 	%f15, [%rd9];
	st.shared.f32 	[%r10], %f15;
	bar.sync 	0;
	ld.shared.f32 	%f16, [%r8];
	ld.shared.f32 	%f17, [%r11];
	fma.rn.f32 	%f18, %f16, %f17, %f115;
	ld.shared.f32 	%f19, [%r8+4];
	ld.shared.f32 	%f20, [%r11+16];
	fma.rn.f32 	%f21, %f19, %f20, %f18;
	ld.shared.f32 	%f22, [%r8+8];
	ld.shared.f32 	%f23, [%r11+32];
	fma.rn.f32 	%f24, %f22, %f23, %f21;
	ld.shared.f32 	%f25, [%r8+12];
	ld.shared.f32 	%f26, [%r11+48];
	fma.rn.f32 	%f27, %f25, %f26, %f24;
	bar.sync 	0;
	add.s32 	%r56, %r76, 4;
	mul.wide.u32 	%rd10, %r56, 4;
	add.s64 	%rd11, %rd2, %rd10;
	ld.global.f32 	%f28, [%rd11];
	st.shared.f32 	[%r9], %f28;
	mul.wide.u32 	%rd12, %r73, 4;
	add.s64 	%rd13, %rd1, %rd12;
	ld.global.f32 	%f29, [%rd13];
	st.shared.f32 	[%r10], %f29;
	bar.sync 	0;
	ld.shared.f32 	%f30, [%r8];
	ld.shared.f32 	%f31, [%r11];
	fma.rn.f32 	%f32, %f30, %f31, %f27;
	ld.shared.f32 	%f33, [%r8+4];
	ld.shared.f32 	%f34, [%r11+16];
	fma.rn.f32 	%f35, %f33, %f34, %f32;
	ld.shared.f32 	%f36, [%r8+8];
	ld.shared.f32 	%f37, [%r11+32];
	fma.rn.f32 	%f38, %f36, %f37, %f35;
	ld.shared.f32 	%f39, [%r8+12];
	ld.shared.f32 	%f40, [%r11+48];
	fma.rn.f32 	%f41, %f39, %f40, %f38;
	bar.sync 	0;
	add.s32 	%r57, %r76, 8;
	mul.wide.u32 	%rd14, %r57, 4;
	add.s64 	%rd15, %rd2, %rd14;
	ld.global.f32 	%f42, [%rd15];
	st.shared.f32 	[%r9], %f42;
	mul.wide.u32 	%rd16, %r74, 4;
	add.s64 	%rd17, %rd1, %rd16;
	ld.global.f32 	%f43, [%rd17];
	st.shared.f32 	[%r10], %f43;
	bar.sync 	0;
	ld.shared.f32 	%f44, [%r8];
	ld.shared.f32 	%f45, [%r11];
	fma.rn.f32 	%f46, %f44, %f45, %f41;
	ld.shared.f32 	%f47, [%r8+4];
	ld.shared.f32 	%f48, [%r11+16];
	fma.rn.f32 	%f49, %f47, %f48, %f46;
	ld.shared.f32 	%f50, [%r8+8];
	ld.shared.f32 	%f51, [%r11+32];
	fma.rn.f32 	%f52, %f50, %f51, %f49;
	ld.shared.f32 	%f53, [%r8+12];
	ld.shared.f32 	%f54, [%r11+48];
	fma.rn.f32 	%f55, %f53, %f54, %f52;
	bar.sync 	0;
	add.s32 	%r58, %r76, 12;
	mul.wide.u32 	%rd18, %r58, 4;
	add.s64 	%rd19, %rd2, %rd18;
	ld.global.f32 	%f56, [%rd19];
	st.shared.f32 	[%r9], %f56;
	mul.wide.u32 	%rd20, %r75, 4;
	add.s64 	%rd21, %rd1, %rd20;
	ld.global.f32 	%f57, [%rd21];
	st.shared.f32 	[%r10], %f57;
	bar.sync 	0;
	ld.shared.f32 	%f58, [%r8];
	ld.shared.f32 	%f59, [%r11];
	fma.rn.f32 	%f60, %f58, %f59, %f55;
	ld.shared.f32 	%f61, [%r8+4];
	ld.shared.f32 	%f62, [%r11+16];
	fma.rn.f32 	%f63, %f61, %f62, %f60;
	ld.shared.f32 	%f64, [%r8+8];
	ld.shared.f32 	%f65, [%r11+32];
	fma.rn.f32 	%f66, %f64, %f65, %f63;
	ld.shared.f32 	%f67, [%r8+12];
	ld.shared.f32 	%f68, [%r11+48];
	fma.rn.f32 	%f115, %f67, %f68, %f66;
	bar.sync 	0;
	add.s32 	%r77, %r77, 4;
	add.s32 	%r76, %r76, 16;
	add.s32 	%r75, %r75, %r14;
	add.s32 	%r74, %r74, %r14;
	add.s32 	%r73, %r73, %r14;
	add.s32 	%r72, %r72, %r14;
	setp.ne.s32 	%p3, %r77, 0;
	@%p3 bra 	$L__BB0_3;
$L__BB0_4:
	and.b32  	%r32, %r6, 3;
	setp.eq.s32 	%p4, %r32, 0;
	@%p4 bra 	$L__BB0_9;
	setp.eq.s32 	%p5, %r32, 1;
	@%p5 bra 	$L__BB0_7;
	shl.b32 	%r59, %r79, 2;
	add.s32 	%r60, %r7, %r59;
	mul.wide.u32 	%rd22, %r60, 4;
	add.s64 	%rd23, %rd2, %rd22;
	ld.global.f32 	%f70, [%rd23];
	st.shared.f32 	[%r9], %f70;
	add.s32 	%r61, %r59, %r1;
	mad.lo.s32 	%r62, %r61, %r35, %r5;
	mul.wide.u32 	%rd24, %r62, 4;
	add.s64 	%rd25, %rd1, %rd24;
	ld.global.f32 	%f71, [%rd25];
	st.shared.f32 	[%r10], %f71;
	bar.sync 	0;
	ld.shared.f32 	%f72, [%r8];
	ld.shared.f32 	%f73, [%r11];
	fma.rn.f32 	%f74, %f72, %f73, %f115;
	ld.shared.f32 	%f75, [%r8+4];
	ld.shared.f32 	%f76, [%r11+16];
	fma.rn.f32 	%f77, %f75, %f76, %f74;
	ld.shared.f32 	%f78, [%r8+8];
	ld.shared.f32 	%f79, [%r11+32];
	fma.rn.f32 	%f80, %f78, %f79, %f77;
	ld.shared.f32 	%f81, [%r8+12];
	ld.shared.f32 	%f82, [%r11+48];
	fma.rn.f32 	%f83, %f81, %f82, %f80;
	bar.sync 	0;
	add.s32 	%r63, %r60, 4;
	mul.wide.u32 	%rd26, %r63, 4;
	add.s64 	%rd27, %rd2, %rd26;
	ld.global.f32 	%f84, [%rd27];
	st.shared.f32 	[%r9], %f84;
	add.s32 	%r64, %r61, 4;
	mad.lo.s32 	%r65, %r64, %r35, %r5;
	mul.wide.u32 	%rd28, %r65, 4;
	add.s64 	%rd29, %rd1, %rd28;
	ld.global.f32 	%f85, [%rd29];
	st.shared.f32 	[%r10], %f85;
	bar.sync 	0;
	ld.shared.f32 	%f86, [%r8];
	ld.shared.f32 	%f87, [%r11];
	fma.rn.f32 	%f88, %f86, %f87, %f83;
	ld.shared.f32 	%f89, [%r8+4];
	ld.shared.f32 	%f90, [%r11+16];
	fma.rn.f32 	%f91, %f89, %f90, %f88;
	ld.shared.f32 	%f92, [%r8+8];
	ld.shared.f32 	%f93, [%r11+32];
	fma.rn.f32 	%f94, %f92, %f93, %f91;
	ld.shared.f32 	%f95, [%r8+12];
	ld.shared.f32 	%f96, [%r11+48];
	fma.rn.f32 	%f115, %f95, %f96, %f94;
	bar.sync 	0;
	add.s32 	%r79, %r79, 2;
$L__BB0_7:
	and.b32  	%r66, %r6, 1;
	setp.eq.b32 	%p6, %r66, 1;
	not.pred 	%p7, %p6;
	@%p7 bra 	$L__BB0_9;
	shl.b32 	%r67, %r79, 2;
	add.s32 	%r68, %r7, %r67;
	mul.wide.u32 	%rd30, %r68, 4;
	add.s64 	%rd31, %rd2, %rd30;
	ld.global.f32 	%f97, [%rd31];
	st.shared.f32 	[%r9], %f97;
	add.s32 	%r69, %r67, %r1;
	mad.lo.s32 	%r70, %r69, %r35, %r5;
	mul.wide.u32 	%rd32, %r70, 4;
	add.s64 	%rd33, %rd1, %rd32;
	ld.global.f32 	%f98, [%rd33];
	st.shared.f32 	[%r10], %f98;
	bar.sync 	0;
	ld.shared.f32 	%f99, [%r8];
	ld.shared.f32 	%f100, [%r11];
	fma.rn.f32 	%f101, %f99, %f100, %f115;
	ld.shared.f32 	%f102, [%r8+4];
	ld.shared.f32 	%f103, [%r11+16];
	fma.rn.f32 	%f104, %f102, %f103, %f101;
	ld.shared.f32 	%f105, [%r8+8];
	ld.shared.f32 	%f106, [%r11+32];
	fma.rn.f32 	%f107, %f105, %f106, %f104;
	ld.shared.f32 	%f108, [%r8+12];
	ld.shared.f32 	%f109, [%r11+48];
	fma.rn.f32 	%f115, %f108, %f109, %f107;
	bar.sync 	0;
$L__BB0_9:
	ld.param.u64 	%rd37, [_Z13MatrixMulCUDAPfS_S_i_param_0];
	cvta.to.global.u64 	%rd34, %rd37;
	mad.lo.s32 	%r71, %r35, %r2, %r5;
	mul.wide.s32 	%rd35, %r71, 4;
	add.s64 	%rd36, %rd34, %rd35;
	st.global.f32 	[%rd36], %f115;
	ret;

}


// ===== COMPILED SASS (sm_100) =====

	.target	sm_100

	.elftype	@"ET_EXEC"


//--------------------- .note.nv.tkinfo           --------------------------
	.section	.note.nv.tkinfo,"",@"SHT_NOTE"
	.sectionflags	@"SHF_NOTE_NV_TKINFO"
	.tkinfo
        /*0018*/ 	.word	0x00000002
        /*0030*/ 	.string	""
        /*0030*/ 	.string	"ptxas"
        /*0030*/ 	.string	"Cuda compilation tools, release 13.0, V13.0.88"
        /*0030*/ 	.string	"Build cuda_13.0.r13.0/compiler.36424714_0"
        /*0030*/ 	.string	"-arch sm_100 -m 64 "



//--------------------- .note.nv.cuinfo           --------------------------
	.section	.note.nv.cuinfo,"",@"SHT_NOTE"
	.sectionflags	@"SHF_NOTE_NV_CUINFO"
        /*0018*/ 	.short	0x0002
        /*001a*/ 	.short	0x0064
        /*001c*/ 	.short	0x0082
	.zero		2


//--------------------- .nv.info                  --------------------------
	.section	.nv.info,"",@"SHT_CUDA_INFO"
	.align	4


	//----- nvinfo : EIATTR_REGCOUNT
	.align		4
        /*0000*/ 	.byte	0x04, 0x2f
        /*0002*/ 	.short	(.L_1 - .L_0)
	.align		4
.L_0:
        /*0004*/ 	.word	index@(_Z13MatrixMulCUDAPfS_S_i)
        /*0008*/ 	.word	0x00000020


	//----- nvinfo : EIATTR_FRAME_SIZE
	.align		4
.L_1:
        /*000c*/ 	.byte	0x04, 0x11
        /*000e*/ 	.short	(.L_3 - .L_2)
	.align		4
.L_2:
        /*0010*/ 	.word	index@(_Z13MatrixMulCUDAPfS_S_i)
        /*0014*/ 	.word	0x00000000


	//----- nvinfo : EIATTR_MIN_STACK_SIZE
	.align		4
.L_3:
        /*0018*/ 	.byte	0x04, 0x12
        /*001a*/ 	.short	(.L_5 - .L_4)
	.align		4
.L_4:
        /*001c*/ 	.word	index@(_Z13MatrixMulCUDAPfS_S_i)
        /*0020*/ 	.word	0x00000000
.L_5:


//--------------------- .nv.compat                --------------------------
	.section	.nv.compat,"",@"SHT_CUDA_COMPAT_INFO"
	.align	4
        /*0000*/ 	.byte	0x02, 0x09, 0x00, 0x00, 0x02, 0x02, 0x01, 0x00, 0x02, 0x05, 0x05, 0x00, 0x03, 0x07, 0x01, 0x01
        /*0010*/ 	.byte	0x02, 0x03, 0x00, 0x00, 0x02, 0x06, 0x01, 0x00, 0x04, 0x0b, 0x08, 0x00, 0x09, 0x00, 0x00, 0x00
        /*0020*/ 	.byte	0x00, 0x00, 0x00, 0x00


//--------------------- .nv.info._Z13MatrixMulCUDAPfS_S_i --------------------------
	.section	.nv.info._Z13MatrixMulCUDAPfS_S_i,"",@"SHT_CUDA_INFO"
	.sectionflags	@""
	.align	4


	//----- nvinfo : EIATTR_CUDA_API_VERSION
	.align		4
        /*0000*/ 	.byte	0x04, 0x37
        /*0002*/ 	.short	(.L_7 - .L_6)
.L_6:
        /*0004*/ 	.word	0x00000082


	//----- nvinfo : EIATTR_KPARAM_INFO
	.align		4
.L_7:
        /*0008*/ 	.byte	0x04, 0x17
        /*000a*/ 	.short	(.L_9 - .L_8)
.L_8:
        /*000c*/ 	.word	0x00000000
        /*0010*/ 	.short	0x0003
        /*0012*/ 	.short	0x0018
        /*0014*/ 	.byte	0x00, 0xf0, 0x11, 0x00


	//----- nvinfo : EIATTR_KPARAM_INFO
	.align		4
.L_9:
        /*0018*/ 	.byte	0x04, 0x17
        /*001a*/ 	.short	(.L_11 - .L_10)
.L_10:
        /*001c*/ 	.word	0x00000000
        /*0020*/ 	.short	0x0002
        /*0022*/ 	.short	0x0010
        /*0024*/ 	.byte	0x00, 0xf5, 0x21, 0x00


	//----- nvinfo : EIATTR_KPARAM_INFO
	.align		4
.L_11:
        /*0028*/ 	.byte	0x04, 0x17
        /*002a*/ 	.short	(.L_13 - .L_12)
.L_12:
        /*002c*/ 	.word	0x00000000
        /*0030*/ 	.short	0x0001
        /*0032*/ 	.short	0x0008
        /*0034*/ 	.byte	0x00, 0xf5, 0x21, 0x00


	//----- nvinfo : EIATTR_KPARAM_INFO
	.align		4
.L_13:
        /*0038*/ 	.byte	0x04, 0x17
        /*003a*/ 	.short	(.L_15 - .L_14)
.L_14:
        /*003c*/ 	.word	0x00000000
        /*0040*/ 	.short	0x0000
        /*0042*/ 	.short	0x0000
        /*0044*/ 	.byte	0x00, 0xf5, 0x21, 0x00


	//----- nvinfo : EIATTR_SPARSE_MMA_MASK
	.align		4
.L_15:
        /*0048*/ 	.byte	0x03, 0x50
        /*004a*/ 	.short	0x0000


	//----- nvinfo : EIATTR_MAXREG_COUNT
	.align		4
        /*004c*/ 	.byte	0x03, 0x1b
        /*004e*/ 	.short	0x00ff


	//----- nvinfo : EIATTR_NUM_BARRIERS
	.align		4
        /*0050*/ 	.byte	0x02, 0x4c
        /*0052*/ 	.byte	0x01
	.zero		1


	//----- nvinfo : EIATTR_MERCURY_ISA_VERSION
	.align		4
        /*0054*/ 	.byte	0x03, 0x5f
        /*0056*/ 	.short	0x0101


	//----- nvinfo : EIATTR_VRC_CTA_INIT_COUNT
	.align		4
        /*0058*/ 	.byte	0x02, 0x4a
	.zero		1
	.zero		1


	//----- nvinfo : EIATTR_EXIT_INSTR_OFFSETS
	.align		4
        /*005c*/ 	.byte	0x04, 0x1c
        /*005e*/ 	.short	(.L_17 - .L_16)


	//   ....[0]....
.L_16:
        /*0060*/ 	.word	0x00000ca0


	//----- nvinfo : EIATTR_CBANK_PARAM_SIZE
	.align		4
.L_17:
        /*0064*/ 	.byte	0x03, 0x19
        /*0066*/ 	.short	0x001c


	//----- nvinfo : EIATTR_PARAM_CBANK
	.align		4
        /*0068*/ 	.byte	0x04, 0x0a
        /*006a*/ 	.short	(.L_19 - .L_18)
	.align		4
.L_18:
        /*006c*/ 	.word	index@(.nv.constant0._Z13MatrixMulCUDAPfS_S_i)
        /*0070*/ 	.short	0x0380
        /*0072*/ 	.short	0x001c


	//----- nvinfo : EIATTR_SW_WAR
	.align		4
.L_19:
        /*0074*/ 	.byte	0x04, 0x36
        /*0076*/ 	.short	(.L_21 - .L_20)
.L_20:
        /*0078*/ 	.word	0x00000008
.L_21:


//--------------------- .nv.callgraph             --------------------------
	.section	.nv.callgraph,"",@"SHT_CUDA_CALLGRAPH"
	.align	4
	.sectionentsize	8
	.align		4
        /*0000*/ 	.word	0x00000000
	.align		4
        /*0004*/ 	.word	0xffffffff
	.align		4
        /*0008*/ 	.word	0x00000000
	.align		4
        /*000c*/ 	.word	0xfffffffe
	.align		4
        /*0010*/ 	.word	0x00000000
	.align		4
        /*0014*/ 	.word	0xfffffffd
	.align		4
        /*0018*/ 	.word	0x00000000
	.align		4
        /*001c*/ 	.word	0xfffffffc


//--------------------- .text._Z13MatrixMulCUDAPfS_S_i --------------------------
	.section	.text._Z13MatrixMulCUDAPfS_S_i,"ax",@progbits
	.align	128
        .global         _Z13MatrixMulCUDAPfS_S_i
        .type           _Z13MatrixMulCUDAPfS_S_i,@function
        .size           _Z13MatrixMulCUDAPfS_S_i,(.L_x_5 - _Z13MatrixMulCUDAPfS_S_i)
        .other          _Z13MatrixMulCUDAPfS_S_i,@"STO_CUDA_ENTRY STV_DEFAULT"
_Z13MatrixMulCUDAPfS_S_i:
.text._Z13MatrixMulCUDAPfS_S_i:
[----:B------:R-:W-:Y:S08]  /*0000*/  LDC R1, c[0x0][0x37c] ;  /* 0x0000df00ff017b82 */ /* 0x000ff00000000800 */
[----:B------:R-:W0:Y:S01]  /*0010*/  LDC R3, c[0x0][0x398] ;  /* 0x0000e600ff037b82 */ /* 0x000e220000000800 */
[----:B------:R-:W1:Y:S01]  /*0020*/  S2R R18, SR_CTAID.Y ;  /* 0x0000000000127919 */ /* 0x000e620000002600 */
[----:B------:R-:W2:Y:S01]  /*0030*/  LDCU.64 UR8, c[0x0][0x358] ;  /* 0x00006b00ff0877ac */ /* 0x000ea20008000a00 */
[----:B------:R-:W-:Y:S01]  /*0040*/  HFMA2 R25, -RZ, RZ, 0, 0 ;  /* 0x00000000ff197431 */ /* 0x000fe200000001ff */
[----:B------:R-:W1:Y:S01]  /*0050*/  S2R R5, SR_TID.Y ;  /* 0x0000000000057919 */ /* 0x000e620000002200 */
[----:B------:R-:W3:Y:S01]  /*0060*/  S2R R9, SR_CTAID.X ;  /* 0x0000000000097919 */ /* 0x000ee20000002500 */
[----:B------:R-:W3:Y:S01]  /*0070*/  S2R R12, SR_TID.X ;  /* 0x00000000000c7919 */ /* 0x000ee20000002100 */
[----:B0-----:R-:W-:-:S02]  /*0080*/  ISETP.GE.AND P0, PT, R3, 0x4, PT ;  /* 0x000000040300780c */ /* 0x001fc40003f06270 */
[----:B------:R-:W-:-:S04]  /*0090*/  SHF.R.S32.HI R0, RZ, 0x1f, R3 ;  /* 0x0000001fff007819 */ /* 0x000fc80000011403 */
[----:B------:R-:W-:Y:S02]  /*00a0*/  LEA.HI R0, R0, R3, RZ, 0x2 ;  /* 0x0000000300007211 */ /* 0x000fe400078f10ff */
[----:B-1----:R-:W-:Y:S02]  /*00b0*/  LEA R18, R18, R5, 0x2 ;  /* 0x0000000512127211 */ /* 0x002fe400078e10ff */
[----:B---3--:R-:W-:-:S03]  /*00c0*/  LEA R16, R9, R12, 0x2 ;  /* 0x0000000c09107211 */ /* 0x008fc600078e10ff */
[----:B--2---:R-:W-:Y:S05]  /*00d0*/  @!P0 BRA `(.L_x_0) ;  /* 0x0000000800e08947 */ /* 0x004fea0003800000 */
[----:B------:R-:W0:Y:S01]  /*00e0*/  S2UR UR6, SR_CgaCtaId ;  /* 0x00000000000679c3 */ /* 0x000e220000008800 */
[----:B------:R-:W-:Y:S01]  /*00f0*/  SHF.R.S32.HI R23, RZ, 0x2, R0 ;  /* 0x00000002ff177819 */ /* 0x000fe20000011400 */
[----:B------:R-:W-:Y:S01]  /*0100*/  UMOV UR4, 0x400 ;  /* 0x0000040000047882 */ /* 0x000fe20000000000 */
[----:B------:R-:W-:Y:S01]  /*0110*/  IMAD R17, R18, R3, R12 ;  /* 0x0000000312117224 */ /* 0x000fe200078e020c */
[----:B------:R-:W-:Y:S01]  /*0120*/  UIADD3 UR5, UPT, UPT, UR4, 0x40, URZ ;  /* 0x0000004004057890 */ /* 0x000fe2000fffe0ff */
[----:B------:R-:W-:Y:S02]  /*0130*/  IADD3 R0, PT, PT, R23, -0x1, RZ ;  /* 0xffffffff17007810 */ /* 0x000fe40007ffe0ff */
[----:B------:R-:W-:Y:S02]  /*0140*/  MOV R25, RZ ;  /* 0x000000ff00197202 */ /* 0x000fe40000000f00 */
[----:B------:R-:W-:Y:S02]  /*0150*/  ISETP.GE.U32.AND P0, PT, R0, 0x3, PT ;  /* 0x000000030000780c */ /* 0x000fe40003f06070 */
[----:B------:R-:W-:Y:S01]  /*0160*/  MOV R0, RZ ;  /* 0x000000ff00007202 */ /* 0x000fe20000000f00 */
[----:B0-----:R-:W-:-:S02]  /*0170*/  ULEA UR4, UR6, UR4, 0x18 ;  /* 0x0000000406047291 */ /* 0x001fc4000f8ec0ff */
[----:B------:R-:W-:-:S04]  /*0180*/  ULEA UR5, UR6, UR5, 0x18 ;  /* 0x0000000506057291 */ /* 0x000fc8000f8ec0ff */
[C---:B------:R-:W-:Y:S02]  /*0190*/  LEA R7, R5.reuse, UR4, 0x4 ;  /* 0x0000000405077c11 */ /* 0x040fe4000f8e20ff */
[C---:B------:R-:W-:Y:S02]  /*01a0*/  LEA R2, R12.reuse, UR5, 0x2 ;  /* 0x000000050c027c11 */ /* 0x040fe4000f8e10ff */
[----:B------:R-:W-:Y:S02]  /*01b0*/  LEA R6, R12, R7, 0x2 ;  /* 0x000000070c067211 */ /* 0x000fe400078e10ff */
[----:B------:R-:W-:Y:S01]  /*01c0*/  LEA R4, R5, R2, 0x4 ;  /* 0x0000000205047211 */ /* 0x000fe200078e20ff */
[----:B------:R-:W-:Y:S06]  /*01d0*/  @!P0 BRA `(.L_x_1) ;  /* 0x0000000400808947 */ /* 0x000fec0003800000 */
[C---:B------:R-:W-:Y:S01]  /*01e0*/  IADD3 R0, PT, PT, R5.reuse, 0xc, RZ ;  /* 0x0000000c05007810 */ /* 0x040fe20007ffe0ff */
[CCC-:B------:R-:W-:Y:S01]  /*01f0*/  IMAD R20, R5.reuse, R3.reuse, R12.reuse ;  /* 0x0000000305147224 */ /* 0x1c0fe200078e020c */
[C---:B------:R-:W-:Y:S02]  /*0200*/  IADD3 R8, PT, PT, R5.reuse, 0x8, RZ ;  /* 0x0000000805087810 */ /* 0x040fe40007ffe0ff */
[----:B------:R-:W-:Y:S01]  /*0210*/  IADD3 R10, PT, PT, R5, 0x4, RZ ;  /* 0x00000004050a7810 */ /* 0x000fe20007ffe0ff */
[-CC-:B------:R-:W-:Y:S01]  /*0220*/  IMAD R26, R0, R3.reuse, R12.reuse ;  /* 0x00000003001a7224 */ /* 0x180fe200078e020c */
[----:B------:R-:W-:Y:S01]  /*0230*/  LOP3.LUT R0, R23, 0x1ffffffc, RZ, 0xc0, !PT ;  /* 0x1ffffffc17007812 */ /* 0x000fe200078ec0ff */
[-CC-:B------:R-:W-:Y:S01]  /*0240*/  IMAD R8, R8, R3.reuse, R12.reuse ;  /* 0x0000000308087224 */ /* 0x180fe200078e020c */
[C---:B------:R-:W-:Y:S01]  /*0250*/  LEA R20, R9.reuse, R20, 0x2 ;  /* 0x0000001409147211 */ /* 0x040fe200078e10ff */
[----:B------:R-:W-:Y:S01]  /*0260*/  IMAD R10, R10, R3, R12 ;  /* 0x000000030a0a7224 */ /* 0x000fe200078e020c */
[----:B------:R-:W-:-:S02]  /*0270*/  LEA R26, R9, R26, 0x2 ;  /* 0x0000001a091a7211 */ /* 0x000fc400078e10ff */
[C---:B------:R-:W-:Y:S02]  /*0280*/  LEA R24, R9.reuse, R8, 0x2 ;  /* 0x0000000809187211 */ /* 0x040fe400078e10ff */
[----:B------:R-:W-:Y:S02]  /*0290*/  LEA R22, R9, R10, 0x2 ;  /* 0x0000000a09167211 */ /* 0x000fe400078e10ff */
[----:B------:R-:W-:Y:S02]  /*02a0*/  MOV R25, RZ ;  /* 0x000000ff00197202 */ /* 0x000fe40000000f00 */
[----:B------:R-:W-:Y:S02]  /*02b0*/  MOV R19, R17 ;  /* 0x0000001100137202 */ /* 0x000fe40000000f00 */
[----:B------:R-:W-:-:S07]  /*02c0*/  IADD3 R21, PT, PT, -R0, RZ, RZ ;  /* 0x000000ff00157210 */ /* 0x000fce0007ffe1ff */
.L_x_2:
[----:B------:R-:W0:Y:S08]  /*02d0*/  LDC.64 R14, c[0x0][0x388] ;  /* 0x0000e200ff0e7b82 */ /* 0x000e300000000a00 */
[----:B------:R-:W1:Y:S01]  /*02e0*/  LDC.64 R12, c[0x0][0x390] ;  /* 0x0000e400ff0c7b82 */ /* 0x000e620000000a00 */
[----:B0-----:R-:W-:-:S05]  /*02f0*/  IMAD.WIDE.U32 R8, R19, 0x4, R14 ;  /* 0x0000000413087825 */ /* 0x001fca00078e000e */
[----:B------:R-:W2:Y:S01]  /*0300*/  LDG.E R27, desc[UR8][R8.64] ;  /* 0x00000008081b7981 */ /* 0x000ea2000c1e1900 */
[----:B-1----:R-:W-:-:S06]  /*0310*/  IMAD.WIDE.U32 R28, R20, 0x4, R12 ;  /* 0x00000004141c7825 */ /* 0x002fcc00078e000c */
[----:B------:R-:W3:Y:S04]  /*0320*/  LDG.E R29, desc[UR8][R28.64] ;  /* 0x000000081c1d7981 */ /* 0x000ee8000c1e1900 */
[----:B--2---:R-:W-:Y:S04]  /*0330*/  STS [R6], R27 ;  /* 0x0000001b06007388 */ /* 0x004fe80000000800 */
[----:B---3--:R-:W-:Y:S01]  /*0340*/  STS [R4], R29 ;  /* 0x0000001d04007388 */ /* 0x008fe20000000800 */
[----:B------:R-:W-:Y:S06]  /*0350*/  BAR.SYNC.DEFER_BLOCKING 0x0 ;  /* 0x0000000000007b1d */ /* 0x000fec0000010000 */
[----:B------:R-:W-:Y:S04]  /*0360*/  LDS R28, [R2] ;  /* 0x00000000021c7984 */ /* 0x000fe80000000800 */
[----:B------:R-:W0:Y:S02]  /*0370*/  LDS.128 R8, [R7] ;  /* 0x0000000007087984 */ /* 0x000e240000000c00 */
[----:B0-----:R-:W-:-:S02]  /*0380*/  FFMA R25, R8, R28, R25 ;  /* 0x0000001c08197223 */ /* 0x001fc40000000019 */
[----:B------:R-:W0:Y:S02]  /*0390*/  LDS R8, [R2+0x10] ;  /* 0x0000100002087984 */ /* 0x000e240000000800 */
[----:B0-----:R-:W-:Y:S02]  /*03a0*/  FFMA R25, R8, R9, R25 ;  /* 0x0000000908197223 */ /* 0x001fe40000000019 */
[----:B------:R-:W0:Y:S04]  /*03b0*/  LDS R8, [R2+0x20] ;  /* 0x0000200002087984 */ /* 0x000e280000000800 */
[----:B------:R-:W1:Y:S01]  /*03c0*/  LDS R9, [R2+0x30] ;  /* 0x0000300002097984 */ /* 0x000e620000000800 */
[----:B------:R-:W-:Y:S01]  /*03d0*/  IADD3 R27, PT, PT, R19, 0x4, RZ ;  /* 0x00000004131b7810 */ /* 0x000fe20007ffe0ff */
[----:B------:R-:W-:Y:S01]  /*03e0*/  IMAD.WIDE.U32 R28, R22, 0x4, R12 ;  /* 0x00000004161c7825 */ /* 0x000fe200078e000c */
[----:B------:R-:W-:Y:S06]  /*03f0*/  BAR.SYNC.DEFER_BLOCKING 0x0 ;  /* 0x0000000000007b1d */ /* 0x000fec0000010000 */
[----:B------:R-:W2:Y:S01]  /*0400*/  LDG.E R29, desc[UR8][R28.64] ;  /* 0x000000081c1d7981 */ /* 0x000ea2000c1e1900 */
[----:B0-----:R-:W-:-:S04]  /*0410*/  FFMA R8, R8, R10, R25 ;  /* 0x0000000a08087223 */ /* 0x001fc80000000019 */
[----:B-1----:R-:W-:Y:S01]  /*0420*/  FFMA R25, R9, R11, R8 ;  /* 0x0000000b09197223 */ /* 0x002fe20000000008 */
[----:B------:R-:W-:-:S05]  /*0430*/  IMAD.WIDE.U32 R8, R27, 0x4, R14 ;  /* 0x000000041b087825 */ /* 0x000fca00078e000e */
[----:B------:R-:W3:Y:S04]  /*0440*/  LDG.E R27, desc[UR8][R8.64] ;  /* 0x00000008081b7981 */ /* 0x000ee8000c1e1900 */
[----:B---3--:R-:W-:Y:S04]  /*0450*/  STS [R6], R27 ;  /* 0x0000001b06007388 */ /* 0x008fe80000000800 */
[----:B--2---:R-:W-:Y:S01]  /*0460*/  STS [R4], R29 ;  /* 0x0000001d04007388 */ /* 0x004fe20000000800 */
        /* <DEDUP_REMOVED lines=24> */
[----:B------:R-:W0:Y:S01]  /*05f0*/  LDS R8, [R2+0x20] ;  /* 0x0000200002087984 */ /* 0x000e220000000800 */
[----:B------:R-:W-:Y:S01]  /*0600*/  IADD3 R9, PT, PT, R19, 0xc, RZ ;  /* 0x0000000c13097810 */ /* 0x000fe20007ffe0ff */
[----:B------:R-:W-:-:S04]  /*0610*/  IMAD.WIDE.U32 R28, R26, 0x4, R12 ;  /* 0x000000041a1c7825 */ /* 0x000fc800078e000c */
[----:B0-----:R-:W-:Y:S02]  /*0620*/  FFMA R10, R8, R10, R25 ;  /* 0x0000000a080a7223 */ /* 0x001fe40000000019 */
[----:B------:R-:W0:Y:S01]  /*0630*/  LDS R25, [R2+0x30] ;  /* 0x0000300002197984 */ /* 0x000e220000000800 */
[----:B------:R-:W-:Y:S01]  /*0640*/  BAR.SYNC.DEFER_BLOCKING 0x0 ;  /* 0x0000000000007b1d */ /* 0x000fe20000010000 */
[----:B------:R-:W-:-:S06]  /*0650*/  IMAD.WIDE.U32 R8, R9, 0x4, R14 ;  /* 0x0000000409087825 */ /* 0x000fcc00078e000e */
[----:B------:R-:W2:Y:S04]  /*0660*/  LDG.E R9, desc[UR8][R8.64] ;  /* 0x0000000808097981 */ /* 0x000ea8000c1e1900 */
[----:B------:R-:W3:Y:S01]  /*0670*/  LDG.E R29, desc[UR8][R28.64] ;  /* 0x000000081c1d7981 */ /* 0x000ee2000c1e1900 */
[----:B0-----:R-:W-:Y:S01]  /*0680*/  FFMA R11, R25, R11, R10 ;  /* 0x0000000b190b7223 */ /* 0x001fe2000000000a */
[----:B------:R-:W-:-:S04]  /*0690*/  IADD3 R21, PT, PT, R21, 0x4, RZ ;  /* 0x0000000415157810 */ /* 0x000fc80007ffe0ff */
[----:B------:R-:W-:Y:S02]  /*06a0*/  ISETP.NE.AND P0, PT, R21, RZ, PT ;  /* 0x000000ff1500720c */ /* 0x000fe40003f05270 */
[----:B------:R-:W-:Y:S02]  /*06b0*/  IADD3 R19, PT, PT, R19, 0x10, RZ ;  /* 0x0000001013137810 */ /* 0x000fe40007ffe0ff */
[C---:B------:R-:W-:Y:S02]  /*06c0*/  LEA R26, R3.reuse, R26, 0x4 ;  /* 0x0000001a031a7211 */ /* 0x040fe400078e20ff */
[C---:B------:R-:W-:Y:S02]  /*06d0*/  LEA R24, R3.reuse, R24, 0x4 ;  /* 0x0000001803187211 */ /* 0x040fe400078e20ff */
[C---:B------:R-:W-:Y:S02]  /*06e0*/  LEA R22, R3.reuse, R22, 0x4 ;  /* 0x0000001603167211 */ /* 0x040fe400078e20ff */
[----:B------:R-:W-:Y:S01]  /*06f0*/  LEA R20, R3, R20, 0x4 ;  /* 0x0000001403147211 */ /* 0x000fe200078e20ff */
[----:B--2---:R-:W-:Y:S04]  /*0700*/  STS [R6], R9 ;  /* 0x0000000906007388 */ /* 0x004fe80000000800 */
[----:B---3--:R-:W-:Y:S01]  /*0710*/  STS [R4], R29 ;  /* 0x0000001d04007388 */ /* 0x008fe20000000800 */
[----:B------:R-:W-:Y:S06]  /*0720*/  BAR.SYNC.DEFER_BLOCKING 0x0 ;  /* 0x0000000000007b1d */ /* 0x000fec0000010000 */
[----:B------:R-:W-:Y:S04]  /*0730*/  LDS R27, [R2] ;  /* 0x00000000021b7984 */ /* 0x000fe80000000800 */
[----:B------:R-:W0:Y:S04]  /*0740*/  LDS.128 R12, [R7] ;  /* 0x00000000070c7984 */ /* 0x000e280000000c00 */
[----:B------:R-:W1:Y:S04]  /*0750*/  LDS R25, [R2+0x10] ;  /* 0x0000100002197984 */ /* 0x000e680000000800 */
[----:B------:R-:W2:Y:S04]  /*0760*/  LDS R10, [R2+0x20] ;  /* 0x00002000020a7984 */ /* 0x000ea80000000800 */
[----:B------:R-:W3:Y:S01]  /*0770*/  LDS R8, [R2+0x30] ;  /* 0x0000300002087984 */ /* 0x000ee20000000800 */
[----:B0-----:R-:W-:-:S04]  /*0780*/  FFMA R12, R12, R27, R11 ;  /* 0x0000001b0c0c7223 */ /* 0x001fc8000000000b */
[----:B-1----:R-:W-:-:S04]  /*0790*/  FFMA R13, R25, R13, R12 ;  /* 0x0000000d190d7223 */ /* 0x002fc8000000000c */
[----:B--2---:R-:W-:-:S04]  /*07a0*/  FFMA R10, R10, R14, R13 ;  /* 0x0000000e0a0a7223 */ /* 0x004fc8000000000d */
[----:B---3--:R-:W-:Y:S01]  /*07b0*/  FFMA R25, R8, R15, R10 ;  /* 0x0000000f08197223 */ /* 0x008fe2000000000a */
[----:B------:R-:W-:Y:S06]  /*07c0*/  BAR.SYNC.DEFER_BLOCKING 0x0 ;  /* 0x0000000000007b1d */ /* 0x000fec0000010000 */
[----:B------:R-:W-:Y:S05]  /*07d0*/  @P0 BRA `(.L_x_2) ;  /* 0xfffffff800bc0947 */ /* 0x000fea000383ffff */
.L_x_1:
[----:B------:R-:W-:-:S13]  /*07e0*/  LOP3.LUT P0, R8, R23, 0x3, RZ, 0xc0, !PT ;  /* 0x0000000317087812 */ /* 0x000fda000780c0ff */
[----:B------:R-:W-:Y:S05]  /*07f0*/  @!P0 BRA `(.L_x_0) ;  /* 0x0000000400188947 */ /* 0x000fea0003800000 */
[----:B------:R-:W-:Y:S02]  /*0800*/  ISETP.NE.AND P0, PT, R8, 0x1, PT ;  /* 0x000000010800780c */ /* 0x000fe40003f05270 */
[----:B------:R-:W-:-:S04]  /*0810*/  LOP3.LUT R23, R23, 0x1, RZ, 0xc0, !PT ;  /* 0x0000000117177812 */ /* 0x000fc800078ec0ff */
[----:B------:R-:W-:-:S07]  /*0820*/  ISETP.NE.U32.AND P1, PT, R23, 0x1, PT ;  /* 0x000000011700780c */ /* 0x000fce0003f25070 */
[----:B------:R-:W-:Y:S06]  /*0830*/  @!P0 BRA `(.L_x_3) ;  /* 0x0000000000ac8947 */ /* 0x000fec0003800000 */
[----:B------:R-:W0:Y:S01]  /*0840*/  LDC.64 R22, c[0x0][0x388] ;  /* 0x0000e200ff167b82 */ /* 0x000e220000000a00 */
[C---:B------:R-:W-:Y:S02]  /*0850*/  LEA R12, R0.reuse, R5, 0x2 ;  /* 0x00000005000c7211 */ /* 0x040fe400078e10ff */
[----:B------:R-:W-:-:S03]  /*0860*/  LEA R13, R0, R17, 0x2 ;  /* 0x00000011000d7211 */ /* 0x000fc600078e10ff */
[----:B------:R-:W-:Y:S02]  /*0870*/  IMAD R9, R12, R3, R16 ;  /* 0x000000030c097224 */ /* 0x000fe400078e0210 */
[----:B------:R-:W1:Y:S01]  /*0880*/  LDC.64 R20, c[0x0][0x390] ;  /* 0x0000e400ff147b82 */ /* 0x000e620000000a00 */
[----:B0-----:R-:W-:-:S05]  /*0890*/  IMAD.WIDE.U32 R10, R13, 0x4, R22 ;  /* 0x000000040d0a7825 */ /* 0x001fca00078e0016 */
[----:B------:R-:W2:Y:S01]  /*08a0*/  LDG.E R15, desc[UR8][R10.64] ;  /* 0x000000080a0f7981 */ /* 0x000ea2000c1e1900 */
[----:B-1----:R-:W-:-:S05]  /*08b0*/  IMAD.WIDE.U32 R8, R9, 0x4, R20 ;  /* 0x0000000409087825 */ /* 0x002fca00078e0014 */
[----:B------:R-:W3:Y:S01]  /*08c0*/  LDG.E R27, desc[UR8][R8.64] ;  /* 0x00000008081b7981 */ /* 0x000ee2000c1e1900 */
[----:B------:R-:W-:-:S05]  /*08d0*/  IADD3 R12, PT, PT, R12, 0x4, RZ ;  /* 0x000000040c0c7810 */ /* 0x000fca0007ffe0ff */
[----:B------:R-:W-:-:S04]  /*08e0*/  IMAD R19, R12, R3, R16 ;  /* 0x000000030c137224 */ /* 0x000fc800078e0210 */
[----:B------:R-:W-:Y:S01]  /*08f0*/  IMAD.WIDE.U32 R20, R19, 0x4, R20 ;  /* 0x0000000413147825 */ /* 0x000fe200078e0014 */
[----:B------:R-:W-:-:S05]  /*0900*/  IADD3 R13, PT, PT, R13, 0x4, RZ ;  /* 0x000000040d0d7810 */ /* 0x000fca0007ffe0ff */
[----:B------:R-:W-:Y:S01]  /*0910*/  IMAD.WIDE.U32 R22, R13, 0x4, R22 ;  /* 0x000000040d167825 */ /* 0x000fe200078e0016 */
[----:B--2---:R-:W-:Y:S04]  /*0920*/  STS [R6], R15 ;  /* 0x0000000f06007388 */ /* 0x004fe80000000800 */
[----:B---3--:R-:W-:Y:S01]  /*0930*/  STS [R4], R27 ;  /* 0x0000001b04007388 */ /* 0x008fe20000000800 */
[----:B------:R-:W-:Y:S06]  /*0940*/  BAR.SYNC.DEFER_BLOCKING 0x0 ;  /* 0x0000000000007b1d */ /* 0x000fec0000010000 */
[----:B------:R-:W-:Y:S04]  /*0950*/  LDS R29, [R2] ;  /* 0x00000000021d7984 */ /* 0x000fe80000000800 */
[----:B------:R-:W-:Y:S04]  /*0960*/  LDS R26, [R2+0x10] ;  /* 0x00001000021a7984 */ /* 0x000fe80000000800 */
[----:B------:R-:W-:Y:S04]  /*0970*/  LDS R19, [R2+0x20] ;  /* 0x0000200002137984 */ /* 0x000fe80000000800 */
[----:B------:R-:W-:Y:S04]  /*0980*/  LDS R24, [R2+0x30] ;  /* 0x0000300002187984 */ /* 0x000fe80000000800 */
[----:B------:R-:W0:Y:S01]  /*0990*/  LDS.128 R8, [R7] ;  /* 0x0000000007087984 */ /* 0x000e220000000c00 */
[----:B------:R-:W-:Y:S06]  /*09a0*/  BAR.SYNC.DEFER_BLOCKING 0x0 ;  /* 0x0000000000007b1d */ /* 0x000fec0000010000 */
[----:B------:R-:W2:Y:S04]  /*09b0*/  LDG.E R23, desc[UR8][R22.64] ;  /* 0x0000000816177981 */ /* 0x000ea8000c1e1900 */
[----:B------:R-:W3:Y:S01]  /*09c0*/  LDG.E R21, desc[UR8][R20.64] ;  /* 0x0000000814157981 */ /* 0x000ee2000c1e1900 */
[----:B0-----:R-:W-:-:S04]  /*09d0*/  FFMA R29, R8, R29, R25 ;  /* 0x0000001d081d7223 */ /* 0x001fc80000000019 */
[----:B------:R-:W-:-:S04]  /*09e0*/  FFMA R26, R26, R9, R29 ;  /* 0x000000091a1a7223 */ /* 0x000fc8000000001d */
[----:B------:R-:W-:-:S04]  /*09f0*/  FFMA R19, R19, R10, R26 ;  /* 0x0000000a13137223 */ /* 0x000fc8000000001a */
[----:B------:R-:W-:Y:S01]  /*0a00*/  FFMA R11, R24, R11, R19 ;  /* 0x0000000b180b7223 */ /* 0x000fe20000000013 */
[----:B------:R-:W-:Y:S01]  /*0a10*/  IADD3 R0, PT, PT, R0, 0x2, RZ ;  /* 0x0000000200007810 */ /* 0x000fe20007ffe0ff */
        /* <DEDUP_REMOVED lines=13> */
.L_x_3:
[----:B------:R-:W-:Y:S05]  /*0af0*/  @P1 BRA `(.L_x_0) ;  /* 0x0000000000581947 */ /* 0x000fea0003800000 */
[----:B------:R-:W0:Y:S01]  /*0b00*/  LDC.64 R10, c[0x0][0x388] ;  /* 0x0000e200ff0a7b82 */ /* 0x000e220000000a00 */
[C---:B------:R-:W-:Y:S02]  /*0b10*/  LEA R5, R0.reuse, R5, 0x2 ;  /* 0x0000000500057211 */ /* 0x040fe400078e10ff */
[----:B------:R-:W-:-:S03]  /*0b20*/  LEA R13, R0, R17, 0x2 ;  /* 0x00000011000d7211 */ /* 0x000fc600078e10ff */
[----:B------:R-:W-:Y:S02]  /*0b30*/  IMAD R5, R5, R3, R16 ;  /* 0x0000000305057224 */ /* 0x000fe400078e0210 */
[----:B------:R-:W1:Y:S01]  /*0b40*/  LDC.64 R8, c[0x0][0x390] ;  /* 0x0000e400ff087b82 */ /* 0x000e620000000a00 */
[----:B0-----:R-:W-:-:S06]  /*0b50*/  IMAD.WIDE.U32 R12, R13, 0x4, R10 ;  /* 0x000000040d0c7825 */ /* 0x001fcc00078e000a */
[----:B------:R-:W2:Y:S01]  /*0b60*/  LDG.E R13, desc[UR8][R12.64] ;  /* 0x000000080c0d7981 */ /* 0x000ea2000c1e1900 */
[----:B-1----:R-:W-:-:S06]  /*0b70*/  IMAD.WIDE.U32 R14, R5, 0x4, R8 ;  /* 0x00000004050e7825 */ /* 0x002fcc00078e0008 */
[----:B------:R-:W3:Y:S04]  /*0b80*/  LDG.E R15, desc[UR8][R14.64] ;  /* 0x000000080e0f7981 */ /* 0x000ee8000c1e1900 */
        /* <DEDUP_REMOVED lines=13> */
.L_x_0:
[----:B------:R-:W0:Y:S01]  /*0c60*/  LDC.64 R4, c[0x0][0x380] ;  /* 0x0000e000ff047b82 */ /* 0x000e220000000a00 */
[----:B------:R-:W-:-:S04]  /*0c70*/  IMAD R3, R18, R3, R16 ;  /* 0x0000000312037224 */ /* 0x000fc800078e0210 */
[----:B0-----:R-:W-:-:S05]  /*0c80*/  IMAD.WIDE R2, R3, 0x4, R4 ;  /* 0x0000000403027825 */ /* 0x001fca00078e0204 */
[----:B------:R-:W-:Y:S01]  /*0c90*/  STG.E desc[UR8][R2.64], R25 ;  /* 0x0000001902007986 */ /* 0x000fe2000c101908 */
[----:B------:R-:W-:Y:S05]  /*0ca0*/  EXIT ;  /* 0x000000000000794d */ /* 0x000fea0003800000 */
.L_x_4:
[----:B------:R-:W-:-:S00]  /*0cb0*/  BRA `(.L_x_4) ;  /* 0xfffffffc00fc7947 */ /* 0x000fc0000383ffff */
[----:B------:R-:W-:-:S00]  /*0cc0*/  NOP ;  /* 0x0000000000007918 */ /* 0x000fc00000000000 */
        /* <DEDUP_REMOVED lines=11> */
.L_x_5:


//--------------------- .nv.shared._Z13MatrixMulCUDAPfS_S_i --------------------------
	.section	.nv.shared._Z13MatrixMulCUDAPfS_S_i,"aw",@nobits
	.sectionflags	@""
	.align	4
.nv.shared._Z13MatrixMulCUDAPfS_S_i:
	.zero		1152


//--------------------- .nv.shared.reserved.0     --------------------------
	.section	.nv.shared.reserved.0,"aw",@nobits
	.weak		__nv_reservedSMEM_offset_0_alias
	.size		__nv_reservedSMEM_offset_0_alias, 0, 64
	.other		__nv_reservedSMEM_offset_0_alias,@"STO_CUDA_RESERVED_SHARED STV_DEFAULT"
__nv_reservedSMEM_offset_0_alias:
	.zero		0
	.zero		64


//--------------------- .nv.constant0._Z13MatrixMulCUDAPfS_S_i --------------------------
	.section	.nv.constant0._Z13MatrixMulCUDAPfS_S_i,"a",@progbits
	.sectionflags	@""
	.align	4
.nv.constant0._Z13MatrixMulCUDAPfS_S_i:
	.zero		924


//--------------------- SYMBOLS --------------------------

	.type		.nv.reservedSmem.offset0,@object
	.size		.nv.reservedSmem.offset0,0x4
	.type		.nv.reservedSmem.cap,@object
	.size		.nv.reservedSmem.cap,0x4
